	.headerflags	@"EF_CUDA_TEXMODE_UNIFIED EF_CUDA_64BIT_ADDRESS EF_CUDA_ACCELERATORS EF_CUDA_SM90 EF_CUDA_VIRTUAL_SM(EF_CUDA_SM90)"
	.elftype	@"ET_EXEC"


//--------------------- .nv.info                  --------------------------
	.section	.nv.info,"",@"SHT_CUDA_INFO"
	.align	4


	//----- nvinfo : EIATTR_REGCOUNT
	.align		4
        /*0000*/ 	.byte	0x04, 0x2f
        /*0002*/ 	.short	(.L_3 - .L_2)
	.align		4
.L_2:
        /*0004*/ 	.word	index@(triton_poi_fused__native_batch_norm_legit_no_training_leaky_relu_3)
        /*0008*/ 	.word	0x00000010


	//----- nvinfo : EIATTR_MIN_STACK_SIZE
	.align		4
.L_3:
        /*000c*/ 	.byte	0x04, 0x12
        /*000e*/ 	.short	(.L_5 - .L_4)
	.align		4
.L_4:
        /*0010*/ 	.word	index@(triton_poi_fused__native_batch_norm_legit_no_training_leaky_relu_3)
        /*0014*/ 	.word	0x00000000


	//----- nvinfo : EIATTR_FRAME_SIZE
	.align		4
.L_5:
        /*0018*/ 	.byte	0x04, 0x11
        /*001a*/ 	.short	(.L_7 - .L_6)
	.align		4
.L_6:
        /*001c*/ 	.word	index@(triton_poi_fused__native_batch_norm_legit_no_training_leaky_relu_3)
        /*0020*/ 	.word	0x00000000


	//----- nvinfo : EIATTR_MIN_STACK_SIZE
	.align		4
.L_7:
        /*0024*/ 	.byte	0x04, 0x12
        /*0026*/ 	.short	(.L_9 - .L_8)
	.align		4
.L_8:
        /*0028*/ 	.word	index@(triton_poi_fused__native_batch_norm_legit_no_training_leaky_relu_3)
        /*002c*/ 	.word	0x00000000
.L_9:


//--------------------- .nv.info.triton_poi_fused__native_batch_norm_legit_no_training_leaky_relu_3 --------------------------
	.section	.nv.info.triton_poi_fused__native_batch_norm_legit_no_training_leaky_relu_3,"",@"SHT_CUDA_INFO"
	.sectionflags	@""
	.align	4


	//----- nvinfo : EIATTR_CUDA_API_VERSION
	.align		4
        /*0000*/ 	.byte	0x04, 0x37
        /*0002*/ 	.short	(.L_11 - .L_10)
.L_10:
        /*0004*/ 	.word	0x0000007c


	//----- nvinfo : EIATTR_KPARAM_INFO
	.align		4
.L_11:
        /*0008*/ 	.byte	0x04, 0x17
        /*000a*/ 	.short	(.L_13 - .L_12)
.L_12:
        /*000c*/ 	.word	0x00000000
        /*0010*/ 	.short	0x0006
        /*0012*/ 	.short	0x0030
        /*0014*/ 	.byte	0x00, 0xf0, 0x11, 0x00


	//----- nvinfo : EIATTR_KPARAM_INFO
	.align		4
.L_13:
        /*0018*/ 	.byte	0x04, 0x17
        /*001a*/ 	.short	(.L_15 - .L_14)
.L_14:
        /*001c*/ 	.word	0x00000000
        /*0020*/ 	.short	0x0005
        /*0022*/ 	.short	0x0028
        /*0024*/ 	.byte	0x00, 0xf4, 0x21, 0x00


	//----- nvinfo : EIATTR_KPARAM_INFO
	.align		4
.L_15:
        /*0028*/ 	.byte	0x04, 0x17
        /*002a*/ 	.short	(.L_17 - .L_16)
.L_16:
        /*002c*/ 	.word	0x00000000
        /*0030*/ 	.short	0x0004
        /*0032*/ 	.short	0x0020
        /*0034*/ 	.byte	0x00, 0xf4, 0x21, 0x00


	//----- nvinfo : EIATTR_KPARAM_INFO
	.align		4
.L_17:
        /*0038*/ 	.byte	0x04, 0x17
        /*003a*/ 	.short	(.L_19 - .L_18)
.L_18:
        /*003c*/ 	.word	0x00000000
        /*0040*/ 	.short	0x0003
        /*0042*/ 	.short	0x0018
        /*0044*/ 	.byte	0x00, 0xf4, 0x21, 0x00


	//----- nvinfo : EIATTR_KPARAM_INFO
	.align		4
.L_19:
        /*0048*/ 	.byte	0x04, 0x17
        /*004a*/ 	.short	(.L_21 - .L_20)
.L_20:
        /*004c*/ 	.word	0x00000000
        /*0050*/ 	.short	0x0002
        /*0052*/ 	.short	0x0010
        /*0054*/ 	.byte	0x00, 0xf4, 0x21, 0x00


	//----- nvinfo : EIATTR_KPARAM_INFO
	.align		4
.L_21:
        /*0058*/ 	.byte	0x04, 0x17
        /*005a*/ 	.short	(.L_23 - .L_22)
.L_22:
        /*005c*/ 	.word	0x00000000
        /*0060*/ 	.short	0x0001
        /*0062*/ 	.short	0x0008
        /*0064*/ 	.byte	0x00, 0xf4, 0x21, 0x00


	//----- nvinfo : EIATTR_KPARAM_INFO
	.align		4
.L_23:
        /*0068*/ 	.byte	0x04, 0x17
        /*006a*/ 	.short	(.L_25 - .L_24)
.L_24:
        /*006c*/ 	.word	0x00000000
        /*0070*/ 	.short	0x0000
        /*0072*/ 	.short	0x0000
        /*0074*/ 	.byte	0x00, 0xf4, 0x21, 0x00


	//----- nvinfo : EIATTR_SPARSE_MMA_MASK
	.align		4
.L_25:
        /*0078*/ 	.byte	0x03, 0x50
        /*007a*/ 	.short	0x0000


	//----- nvinfo : EIATTR_MAXREG_COUNT
	.align		4
        /*007c*/ 	.byte	0x03, 0x1b
        /*007e*/ 	.short	0x00ff


	//----- nvinfo : EIATTR_EXIT_INSTR_OFFSETS
	.align		4
        /*0080*/ 	.byte	0x04, 0x1c
        /*0082*/ 	.short	(.L_27 - .L_26)


	//   ....[0]....
.L_26:
        /*0084*/ 	.word	0x000002f0


	//----- nvinfo : EIATTR_REQNTID
	.align		4
.L_27:
        /*0088*/ 	.byte	0x04, 0x10
        /*008a*/ 	.short	(.L_29 - .L_28)
.L_28:
        /*008c*/ 	.word	0x00000080
        /*0090*/ 	.word	0x00000001
        /*0094*/ 	.word	0x00000001


	//----- nvinfo : EIATTR_CBANK_PARAM_SIZE
	.align		4
.L_29:
        /*0098*/ 	.byte	0x03, 0x19
        /*009a*/ 	.short	0x0034


	//----- nvinfo : EIATTR_PARAM_CBANK
	.align		4
        /*009c*/ 	.byte	0x04, 0x0a
        /*009e*/ 	.short	(.L_31 - .L_30)
	.align		4
.L_30:
        /*00a0*/ 	.word	index@(.nv.constant0.triton_poi_fused__native_batch_norm_legit_no_training_leaky_relu_3)
        /*00a4*/ 	.short	0x0210
        /*00a6*/ 	.short	0x0034


	//----- nvinfo : EIATTR_SW_WAR
	.align		4
.L_31:
        /*00a8*/ 	.byte	0x04, 0x36
        /*00aa*/ 	.short	(.L_33 - .L_32)
.L_32:
        /*00ac*/ 	.word	0x00000008
.L_33:


//--------------------- .nv.callgraph             --------------------------
	.section	.nv.callgraph,"",@"SHT_CUDA_CALLGRAPH"
	.align	4
	.sectionentsize	8
	.align		4
        /*0000*/ 	.word	0x00000000
	.align		4
        /*0004*/ 	.word	0xffffffff
	.align		4
        /*0008*/ 	.word	0x00000000
	.align		4
        /*000c*/ 	.word	0xfffffffe
	.align		4
        /*0010*/ 	.word	0x00000000
	.align		4
        /*0014*/ 	.word	0xfffffffd
	.align		4
        /*0018*/ 	.word	0x00000000
	.align		4
        /*001c*/ 	.word	0xfffffffc


//--------------------- .nv.constant4             --------------------------
	.section	.nv.constant4,"a",@progbits
	.align	8
	.align		8
.nv.constant4:
        /*0000*/ 	.dword	_$_str
	.align		8
        /*0008*/ 	.dword	_$_str_$_2


//--------------------- .text.triton_poi_fused__native_batch_norm_legit_no_training_leaky_relu_3 --------------------------
	.section	.text.triton_poi_fused__native_batch_norm_legit_no_training_leaky_relu_3,"ax",@progbits
	.align	128
        .global         triton_poi_fused__native_batch_norm_legit_no_training_leaky_relu_3
        .type           triton_poi_fused__native_batch_norm_legit_no_training_leaky_relu_3,@function
        .size           triton_poi_fused__native_batch_norm_legit_no_training_leaky_relu_3,(.L_x_1 - triton_poi_fused__native_batch_norm_legit_no_training_leaky_relu_3)
        .other          triton_poi_fused__native_batch_norm_legit_no_training_leaky_relu_3,@"STO_CUDA_ENTRY STV_DEFAULT"
triton_poi_fused__native_batch_norm_legit_no_training_leaky_relu_3:
.text.triton_poi_fused__native_batch_norm_legit_no_training_leaky_relu_3:
[----:B------:R-:W-:Y:S01]  /*0000*/  LDC R1, c[0x0][0x28] ;  /* 0x00000a00ff017b82 */ /* 0x000fe20000000800 */
[----:B------:R-:W1:Y:S07]  /*0010*/  S2R R0, SR_TID.X ;  /* 0x0000000000007919 */ /* 0x000e6e0000002100 */
[----:B------:R-:W2:Y:S01]  /*0020*/  LDC.64 R6, c[0x0][0x228] ;  /* 0x00008a00ff067b82 */ /* 0x000ea20000000a00 */
[----:B------:R-:W-:Y:S01]  /*0030*/  ULDC.64 UR4, c[0x0][0x208] ;  /* 0x0000820000047ab9 */ /* 0x000fe20000000a00 */
[----:B------:R-:W3:Y:S06]  /*0040*/  S2R R3, SR_CTAID.X ;  /* 0x0000000000037919 */ /* 0x000eec0000002500 */
[----:B------:R-:W4:Y:S08]  /*0050*/  LDC.64 R4, c[0x0][0x220] ;  /* 0x00008800ff047b82 */ /* 0x000f300000000a00 */
[----:B------:R-:W5:Y:S08]  /*0060*/  LDC.64 R8, c[0x0][0x230] ;  /* 0x00008c00ff087b82 */ /* 0x000f700000000a00 */
[----:B------:R-:W5:Y:S01]  /*0070*/  LDC.64 R10, c[0x0][0x238] ;  /* 0x00008e00ff0a7b82 */ /* 0x000f620000000a00 */
[----:B-1----:R-:W-:-:S02]  /*0080*/  LOP3.LUT R0, R0, 0x7f, RZ, 0xc0, !PT ;  /* 0x0000007f00007812 */ /* 0x002fc400078ec0ff */
[----:B---3--:R-:W-:Y:S02]  /*0090*/  SHF.R.S32.HI R2, RZ, 0x18, R3 ;  /* 0x00000018ff027819 */ /* 0x008fe40000011403 */
[----:B------:R-:W-:Y:S02]  /*00a0*/  LEA R0, R3, R0, 0x7 ;  /* 0x0000000003007211 */ /* 0x000fe400078e38ff */
[----:B------:R-:W-:-:S04]  /*00b0*/  SGXT R3, R2, 0x1 ;  /* 0x000000010203781a */ /* 0x000fc80000000200 */
[----:B------:R-:W-:-:S04]  /*00c0*/  LEA.HI R3, R3, R0, RZ, 0xa ;  /* 0x0000000003037211 */ /* 0x000fc800078f50ff */
[----:B------:R-:W-:-:S04]  /*00d0*/  SHF.R.S32.HI R3, RZ, 0xa, R3 ;  /* 0x0000000aff037819 */ /* 0x000fc80000011403 */
[----:B------:R-:W-:-:S04]  /*00e0*/  LEA.HI R2, R3, R3, RZ, 0x2 ;  /* 0x0000000303027211 */ /* 0x000fc800078f10ff */
[----:B------:R-:W-:-:S04]  /*00f0*/  LOP3.LUT R2, R2, 0xfffffffc, RZ, 0xc0, !PT ;  /* 0xfffffffc02027812 */ /* 0x000fc800078ec0ff */
[----:B------:R-:W-:Y:S02]  /*0100*/  IADD3 R13, R3, -R2, RZ ;  /* 0x80000002030d7210 */ /* 0x000fe40007ffe0ff */
[----:B------:R-:W1:Y:S03]  /*0110*/  LDC.64 R2, c[0x0][0x218] ;  /* 0x00008600ff027b82 */ /* 0x000e660000000a00 */
[----:B--2---:R-:W-:-:S06]  /*0120*/  IMAD.WIDE R6, R13, 0x4, R6 ;  /* 0x000000040d067825 */ /* 0x004fcc00078e0206 */
[----:B------:R-:W2:Y:S01]  /*0130*/  LDG.E.EL R6, desc[UR4][R6.64] ;  /* 0x0000000406067981 */ /* 0x000ea2000c2e1900 */
[----:B----4-:R-:W-:-:S04]  /*0140*/  IMAD.WIDE R4, R13, 0x4, R4 ;  /* 0x000000040d047825 */ /* 0x010fc800078e0204 */
[C---:B-----5:R-:W-:Y:S02]  /*0150*/  IMAD.WIDE R8, R13.reuse, 0x4, R8 ;  /* 0x000000040d087825 */ /* 0x060fe400078e0208 */
[----:B------:R3:W4:Y:S02]  /*0160*/  LDG.E.EL R5, desc[UR4][R4.64] ;  /* 0x0000000404057981 */ /* 0x000724000c2e1900 */
[----:B0-----:R-:W-:Y:S02]  /*0170*/  IMAD.WIDE R10, R13, 0x4, R10 ;  /* 0x000000040d0a7825 */ /* 0x001fe400078e020a */
[----:B------:R-:W5:Y:S02]  /*0180*/  LDG.E.EL R8, desc[UR4][R8.64] ;  /* 0x0000000408087981 */ /* 0x000f64000c2e1900 */
[----:B-1----:R-:W-:Y:S02]  /*0190*/  IMAD.WIDE R2, R0, 0x4, R2 ;  /* 0x0000000400027825 */ /* 0x002fe400078e0202 */
[----:B------:R-:W5:Y:S04]  /*01a0*/  LDG.E.EL R11, desc[UR4][R10.64] ;  /* 0x000000040a0b7981 */ /* 0x000f68000c2e1900 */
[----:B------:R-:W4:Y:S01]  /*01b0*/  LDG.E R2, desc[UR4][R2.64] ;  /* 0x0000000402027981 */ /* 0x000f22000c1e1900 */
[----:B---3--:R-:W-:Y:S01]  /*01c0*/  HFMA2.MMA R4, -RZ, RZ, 1.625, 0 ;  /* 0x3e800000ff047435 */ /* 0x008fe200000001ff */
[----:B--2---:R-:W-:-:S04]  /*01d0*/  FADD R6, R6, 9.9999997473787516356e-06 ;  /* 0x3727c5ac06067421 */ /* 0x004fc80000000000 */
[----:B------:R-:W0:Y:S02]  /*01e0*/  MUFU.SQRT R7, R6 ;  /* 0x0000000600077308 */ /* 0x000e240000002000 */
[C---:B0-----:R-:W-:Y:S02]  /*01f0*/  FSETP.GT.AND P0, PT, R7.reuse, 8.50705917302346158658e+37, PT ;  /* 0x7e8000000700780b */ /* 0x041fe40003f04000 */
[----:B------:R-:W-:-:S11]  /*0200*/  FSETP.GEU.AND P1, PT, R7, 1.175494350822287508e-38, PT ;  /* 0x008000000700780b */ /* 0x000fd60003f2e000 */
[----:B------:R-:W-:-:S04]  /*0210*/  @P0 FMUL R7, R7, 0.25 ;  /* 0x3e80000007070820 */ /* 0x000fc80000400000 */
[----:B------:R-:W-:-:S06]  /*0220*/  @!P1 FMUL R7, R7, 16777216 ;  /* 0x4b80000007079820 */ /* 0x000fcc0000400000 */
[----:B------:R-:W0:Y:S01]  /*0230*/  MUFU.RCP R7, R7 ;  /* 0x0000000700077308 */ /* 0x000e220000001000 */
[----:B------:R-:W-:Y:S01]  /*0240*/  FSEL R4, R4, 1, P0 ;  /* 0x3f80000004047808 */ /* 0x000fe20000000000 */
[----:B----4-:R-:W-:Y:S02]  /*0250*/  FADD R5, R2, -R5 ;  /* 0x8000000502057221 */ /* 0x010fe40000000000 */
[----:B------:R-:W1:Y:S02]  /*0260*/  LDC.64 R2, c[0x0][0x210] ;  /* 0x00008400ff027b82 */ /* 0x000e640000000a00 */
[----:B------:R-:W-:-:S04]  /*0270*/  @!P1 FMUL R4, R4, 16777216 ;  /* 0x4b80000004049820 */ /* 0x000fc80000400000 */
[----:B0-----:R-:W-:-:S04]  /*0280*/  FMUL R4, R7, R4 ;  /* 0x0000000407047220 */ /* 0x001fc80000400000 */
[----:B------:R-:W-:-:S04]  /*0290*/  FMUL R4, R5, R4 ;  /* 0x0000000405047220 */ /* 0x000fc80000400000 */
[----:B-----5:R-:W-:-:S05]  /*02a0*/  FFMA R11, R8, R4, R11 ;  /* 0x00000004080b7223 */ /* 0x020fca000000000b */
[----:B------:R-:W-:Y:S01]  /*02b0*/  FSETP.GT.AND P0, PT, R11, RZ, PT ;  /* 0x000000ff0b00720b */ /* 0x000fe20003f04000 */
[----:B-1----:R-:W-:-:S12]  /*02c0*/  IMAD.WIDE R2, R0, 0x4, R2 ;  /* 0x0000000400027825 */ /* 0x002fd800078e0202 */
[----:B------:R-:W-:-:S05]  /*02d0*/  @!P0 FMUL R11, R11, 0.10000000149011611938 ;  /* 0x3dcccccd0b0b8820 */ /* 0x000fca0000400000 */
[----:B------:R-:W-:Y:S01]  /*02e0*/  STG.E desc[UR4][R2.64], R11 ;  /* 0x0000000b02007986 */ /* 0x000fe2000c101904 */
[----:B------:R-:W-:Y:S05]  /*02f0*/  EXIT ;  /* 0x000000000000794d */ /* 0x000fea0003800000 */
.L_x_0:
[----:B------:R-:W-:-:S00]  /*0300*/  BRA `(.L_x_0) ;  /* 0xfffffffc00fc7947 */ /* 0x000fc0000383ffff */
[----:B------:R-:W-:-:S00]  /*0310*/  NOP ;  /* 0x0000000000007918 */ /* 0x000fc00000000000 */
        /* <DEDUP_REMOVED lines=14> */
.L_x_1:


//--------------------- .nv.global.init           --------------------------
	.section	.nv.global.init,"aw",@progbits
.nv.global.init:
	.type		_$_str,@object
	.size		_$_str,(_$_str_$_2 - _$_str)
_$_str:
        /*0000*/ 	.byte	0x5f, 0x5f, 0x43, 0x55, 0x44, 0x41, 0x5f, 0x46, 0x54, 0x5a, 0x00
	.type		_$_str_$_2,@object
	.size		_$_str_$_2,(.L_1 - _$_str_$_2)
_$_str_$_2:
        /*000b*/ 	.byte	0x5f, 0x5f, 0x43, 0x55, 0x44, 0x41, 0x5f, 0x50, 0x52, 0x45, 0x43, 0x5f, 0x53, 0x51, 0x52, 0x54
        /*001b*/ 	.byte	0x00
.L_1:


//--------------------- .nv.constant0.triton_poi_fused__native_batch_norm_legit_no_training_leaky_relu_3 --------------------------
	.section	.nv.constant0.triton_poi_fused__native_batch_norm_legit_no_training_leaky_relu_3,"a",@progbits
	.sectionflags	@""
	.align	4
.nv.constant0.triton_poi_fused__native_batch_norm_legit_no_training_leaky_relu_3:
	.zero		580
